//
// Generated by NVIDIA NVVM Compiler
//
// Compiler Build ID: CL-36424714
// Cuda compilation tools, release 13.0, V13.0.88
// Based on NVVM 20.0.0
//

.version 9.0
.target sm_100
.address_size 64

	// .globl	_Z6kernelPdi

.visible .entry _Z6kernelPdi(
	.param .u64 .ptr .align 1 _Z6kernelPdi_param_0,
	.param .u32 _Z6kernelPdi_param_1
)
{
	.reg .pred 	%p<7>;
	.reg .b32 	%r<49>;
	.reg .b64 	%rd<21>;
	.reg .b64 	%fd<11>;

	ld.param.u64 	%rd2, [_Z6kernelPdi_param_0];
	ld.param.u32 	%r16, [_Z6kernelPdi_param_1];
	cvta.to.global.u64 	%rd1, %rd2;
	mov.u32 	%r17, %tid.x;
	mov.u32 	%r18, %ctaid.x;
	mov.u32 	%r19, %ntid.x;
	mad.lo.s32 	%r47, %r18, %r19, %r17;
	mov.u32 	%r20, %nctaid.x;
	mul.lo.s32 	%r2, %r19, %r20;
	shr.u32 	%r21, %r16, 31;
	add.s32 	%r22, %r16, %r21;
	shr.s32 	%r3, %r22, 1;
	setp.ge.s32 	%p1, %r47, %r3;
	@%p1 bra 	$L__BB0_7;
	add.s32 	%r23, %r47, %r2;
	max.s32 	%r24, %r3, %r23;
	setp.lt.s32 	%p2, %r23, %r3;
	selp.u32 	%r25, 1, 0, %p2;
	add.s32 	%r26, %r23, %r25;
	sub.s32 	%r27, %r24, %r26;
	div.u32 	%r28, %r27, %r2;
	add.s32 	%r4, %r28, %r25;
	and.b32  	%r29, %r4, 3;
	setp.eq.s32 	%p3, %r29, 3;
	@%p3 bra 	$L__BB0_4;
	not.b32 	%r30, %r47;
	add.s32 	%r45, %r30, %r16;
	add.s32 	%r31, %r4, 1;
	and.b32  	%r32, %r31, 3;
	neg.s32 	%r44, %r32;
$L__BB0_3:
	.pragma "nounroll";
	mul.wide.s32 	%rd3, %r45, 8;
	add.s64 	%rd4, %rd1, %rd3;
	mul.wide.s32 	%rd5, %r47, 8;
	add.s64 	%rd6, %rd1, %rd5;
	ld.global.f64 	%fd1, [%rd6];
	ld.global.f64 	%fd2, [%rd4];
	st.global.f64 	[%rd6], %fd2;
	st.global.f64 	[%rd4], %fd1;
	add.s32 	%r47, %r47, %r2;
	sub.s32 	%r45, %r45, %r2;
	add.s32 	%r44, %r44, 1;
	setp.ne.s32 	%p4, %r44, 0;
	@%p4 bra 	$L__BB0_3;
$L__BB0_4:
	setp.lt.u32 	%p5, %r4, 3;
	@%p5 bra 	$L__BB0_7;
	mul.wide.s32 	%rd11, %r2, 8;
$L__BB0_6:
	mul.wide.s32 	%rd7, %r47, 8;
	add.s64 	%rd8, %rd1, %rd7;
	ld.global.f64 	%fd3, [%rd8];
	not.b32 	%r33, %r47;
	add.s32 	%r34, %r16, %r33;
	mul.wide.s32 	%rd9, %r34, 8;
	add.s64 	%rd10, %rd1, %rd9;
	ld.global.f64 	%fd4, [%rd10];
	st.global.f64 	[%rd8], %fd4;
	st.global.f64 	[%rd10], %fd3;
	add.s32 	%r35, %r47, %r2;
	add.s64 	%rd12, %rd8, %rd11;
	ld.global.f64 	%fd5, [%rd12];
	not.b32 	%r36, %r35;
	add.s32 	%r37, %r16, %r36;
	mul.wide.s32 	%rd13, %r37, 8;
	add.s64 	%rd14, %rd1, %rd13;
	ld.global.f64 	%fd6, [%rd14];
	st.global.f64 	[%rd12], %fd6;
	st.global.f64 	[%rd14], %fd5;
	add.s32 	%r38, %r35, %r2;
	add.s64 	%rd15, %rd12, %rd11;
	ld.global.f64 	%fd7, [%rd15];
	not.b32 	%r39, %r38;
	add.s32 	%r40, %r16, %r39;
	mul.wide.s32 	%rd16, %r40, 8;
	add.s64 	%rd17, %rd1, %rd16;
	ld.global.f64 	%fd8, [%rd17];
	st.global.f64 	[%rd15], %fd8;
	st.global.f64 	[%rd17], %fd7;
	add.s32 	%r41, %r38, %r2;
	add.s64 	%rd18, %rd15, %rd11;
	ld.global.f64 	%fd9, [%rd18];
	not.b32 	%r42, %r41;
	add.s32 	%r43, %r16, %r42;
	mul.wide.s32 	%rd19, %r43, 8;
	add.s64 	%rd20, %rd1, %rd19;
	ld.global.f64 	%fd10, [%rd20];
	st.global.f64 	[%rd18], %fd10;
	st.global.f64 	[%rd20], %fd9;
	add.s32 	%r47, %r41, %r2;
	setp.lt.s32 	%p6, %r47, %r3;
	@%p6 bra 	$L__BB0_6;
$L__BB0_7:
	ret;

}


// ===== COMPILED SASS (sm_100) =====

	.target	sm_100

	.elftype	@"ET_EXEC"


//--------------------- .note.nv.tkinfo           --------------------------
	.section	.note.nv.tkinfo,"",@"SHT_NOTE"
	.sectionflags	@"SHF_NOTE_NV_TKINFO"
	.tkinfo
        /*0018*/ 	.word	0x00000002
        /*0030*/ 	.string	""
        /*0030*/ 	.string	"ptxas"
        /*0030*/ 	.string	"Cuda compilation tools, release 13.0, V13.0.88"
        /*0030*/ 	.string	"Build cuda_13.0.r13.0/compiler.36424714_0"
        /*0030*/ 	.string	"-arch sm_100 -m 64 "



//--------------------- .note.nv.cuinfo           --------------------------
	.section	.note.nv.cuinfo,"",@"SHT_NOTE"
	.sectionflags	@"SHF_NOTE_NV_CUINFO"
        /*0018*/ 	.short	0x0002
        /*001a*/ 	.short	0x0064
        /*001c*/ 	.short	0x0082
	.zero		2


//--------------------- .nv.info                  --------------------------
	.section	.nv.info,"",@"SHT_CUDA_INFO"
	.align	4


	//----- nvinfo : EIATTR_REGCOUNT
	.align		4
        /*0000*/ 	.byte	0x04, 0x2f
        /*0002*/ 	.short	(.L_1 - .L_0)
	.align		4
.L_0:
        /*0004*/ 	.word	index@(_Z6kernelPdi)
        /*0008*/ 	.word	0x0000001c


	//----- nvinfo : EIATTR_FRAME_SIZE
	.align		4
.L_1:
        /*000c*/ 	.byte	0x04, 0x11
        /*000e*/ 	.short	(.L_3 - .L_2)
	.align		4
.L_2:
        /*0010*/ 	.word	index@(_Z6kernelPdi)
        /*0014*/ 	.word	0x00000000


	//----- nvinfo : EIATTR_MIN_STACK_SIZE
	.align		4
.L_3:
        /*0018*/ 	.byte	0x04, 0x12
        /*001a*/ 	.short	(.L_5 - .L_4)
	.align		4
.L_4:
        /*001c*/ 	.word	index@(_Z6kernelPdi)
        /*0020*/ 	.word	0x00000000
.L_5:


//--------------------- .nv.compat                --------------------------
	.section	.nv.compat,"",@"SHT_CUDA_COMPAT_INFO"
	.align	4
        /*0000*/ 	.byte	0x02, 0x09, 0x00, 0x00, 0x02, 0x02, 0x01, 0x00, 0x02, 0x05, 0x05, 0x00, 0x03, 0x07, 0x01, 0x01
        /*0010*/ 	.byte	0x02, 0x03, 0x00, 0x00, 0x02, 0x06, 0x01, 0x00, 0x04, 0x0b, 0x08, 0x00, 0x09, 0x00, 0x00, 0x00
        /*0020*/ 	.byte	0x00, 0x00, 0x00, 0x00


//--------------------- .nv.info._Z6kernelPdi     --------------------------
	.section	.nv.info._Z6kernelPdi,"",@"SHT_CUDA_INFO"
	.sectionflags	@""
	.align	4


	//----- nvinfo : EIATTR_CUDA_API_VERSION
	.align		4
        /*0000*/ 	.byte	0x04, 0x37
        /*0002*/ 	.short	(.L_7 - .L_6)
.L_6:
        /*0004*/ 	.word	0x00000082


	//----- nvinfo : EIATTR_KPARAM_INFO
	.align		4
.L_7:
        /*0008*/ 	.byte	0x04, 0x17
        /*000a*/ 	.short	(.L_9 - .L_8)
.L_8:
        /*000c*/ 	.word	0x00000000
        /*0010*/ 	.short	0x0001
        /*0012*/ 	.short	0x0008
        /*0014*/ 	.byte	0x00, 0xf0, 0x11, 0x00


	//----- nvinfo : EIATTR_KPARAM_INFO
	.align		4
.L_9:
        /*0018*/ 	.byte	0x04, 0x17
        /*001a*/ 	.short	(.L_11 - .L_10)
.L_10:
        /*001c*/ 	.word	0x00000000
        /*0020*/ 	.short	0x0000
        /*0022*/ 	.short	0x0000
        /*0024*/ 	.byte	0x00, 0xf5, 0x21, 0x00


	//----- nvinfo : EIATTR_SPARSE_MMA_MASK
	.align		4
.L_11:
        /*0028*/ 	.byte	0x03, 0x50
        /*002a*/ 	.short	0x0000


	//----- nvinfo : EIATTR_MAXREG_COUNT
	.align		4
        /*002c*/ 	.byte	0x03, 0x1b
        /*002e*/ 	.short	0x00ff


	//----- nvinfo : EIATTR_MERCURY_ISA_VERSION
	.align		4
        /*0030*/ 	.byte	0x03, 0x5f
        /*0032*/ 	.short	0x0101


	//----- nvinfo : EIATTR_VRC_CTA_INIT_COUNT
	.align		4
        /*0034*/ 	.byte	0x02, 0x4a
	.zero		1
	.zero		1


	//----- nvinfo : EIATTR_EXIT_INSTR_OFFSETS
	.align		4
        /*0038*/ 	.byte	0x04, 0x1c
        /*003a*/ 	.short	(.L_13 - .L_12)


	//   ....[0]....
.L_12:
        /*003c*/ 	.word	0x000000b0


	//   ....[1]....
        /*0040*/ 	.word	0x000003d0


	//   ....[2]....
        /*0044*/ 	.word	0x00000640


	//----- nvinfo : EIATTR_CRS_STACK_SIZE
	.align		4
.L_13:
        /*0048*/ 	.byte	0x04, 0x1e
        /*004a*/ 	.short	(.L_15 - .L_14)
.L_14:
        /*004c*/ 	.word	0x00000000


	//----- nvinfo : EIATTR_CBANK_PARAM_SIZE
	.align		4
.L_15:
        /*0050*/ 	.byte	0x03, 0x19
        /*0052*/ 	.short	0x000c


	//----- nvinfo : EIATTR_PARAM_CBANK
	.align		4
        /*0054*/ 	.byte	0x04, 0x0a
        /*0056*/ 	.short	(.L_17 - .L_16)
	.align		4
.L_16:
        /*0058*/ 	.word	index@(.nv.constant0._Z6kernelPdi)
        /*005c*/ 	.short	0x0380
        /*005e*/ 	.short	0x000c


	//----- nvinfo : EIATTR_SW_WAR
	.align		4
.L_17:
        /*0060*/ 	.byte	0x04, 0x36
        /*0062*/ 	.short	(.L_19 - .L_18)
.L_18:
        /*0064*/ 	.word	0x00000008
.L_19:


//--------------------- .nv.callgraph             --------------------------
	.section	.nv.callgraph,"",@"SHT_CUDA_CALLGRAPH"
	.align	4
	.sectionentsize	8
	.align		4
        /*0000*/ 	.word	0x00000000
	.align		4
        /*0004*/ 	.word	0xffffffff
	.align		4
        /*0008*/ 	.word	0x00000000
	.align		4
        /*000c*/ 	.word	0xfffffffe
	.align		4
        /*0010*/ 	.word	0x00000000
	.align		4
        /*0014*/ 	.word	0xfffffffd
	.align		4
        /*0018*/ 	.word	0x00000000
	.align		4
        /*001c*/ 	.word	0xfffffffc


//--------------------- .text._Z6kernelPdi        --------------------------
	.section	.text._Z6kernelPdi,"ax",@progbits
	.align	128
        .global         _Z6kernelPdi
        .type           _Z6kernelPdi,@function
        .size           _Z6kernelPdi,(.L_x_5 - _Z6kernelPdi)
        .other          _Z6kernelPdi,@"STO_CUDA_ENTRY STV_DEFAULT"
_Z6kernelPdi:
.text._Z6kernelPdi:
[----:B------:R-:W-:Y:S01]  /*0000*/  LDC R1, c[0x0][0x37c] ;  /* 0x0000df00ff017b82 */ /* 0x000fe20000000800 */
[----:B------:R-:W0:Y:S07]  /*0010*/  S2R R5, SR_TID.X ;  /* 0x0000000000057919 */ /* 0x000e2e0000002100 */
[----:B------:R-:W0:Y:S01]  /*0020*/  S2UR UR5, SR_CTAID.X ;  /* 0x00000000000579c3 */ /* 0x000e220000002500 */
[----:B------:R-:W1:Y:S07]  /*0030*/  LDCU UR8, c[0x0][0x388] ;  /* 0x00007100ff0877ac */ /* 0x000e6e0008000800 */
[----:B------:R-:W0:Y:S01]  /*0040*/  LDC R0, c[0x0][0x360] ;  /* 0x0000d800ff007b82 */ /* 0x000e220000000800 */
[----:B------:R-:W2:Y:S01]  /*0050*/  LDCU UR6, c[0x0][0x370] ;  /* 0x00006e00ff0677ac */ /* 0x000ea20008000800 */
[----:B-1----:R-:W-:-:S04]  /*0060*/  ULEA.HI UR4, UR8, UR8, URZ, 0x1 ;  /* 0x0000000808047291 */ /* 0x002fc8000f8f08ff */
[----:B------:R-:W-:Y:S01]  /*0070*/  USHF.R.S32.HI UR4, URZ, 0x1, UR4 ;  /* 0x00000001ff047899 */ /* 0x000fe20008011404 */
[C---:B0-----:R-:W-:Y:S02]  /*0080*/  IMAD R5, R0.reuse, UR5, R5 ;  /* 0x0000000500057c24 */ /* 0x041fe4000f8e0205 */
[----:B--2---:R-:W-:-:S03]  /*0090*/  IMAD R0, R0, UR6, RZ ;  /* 0x0000000600007c24 */ /* 0x004fc6000f8e02ff */
[----:B------:R-:W-:-:S13]  /*00a0*/  ISETP.GE.AND P0, PT, R5, UR4, PT ;  /* 0x0000000405007c0c */ /* 0x000fda000bf06270 */
[----:B------:R-:W-:Y:S05]  /*00b0*/  @P0 EXIT ;  /* 0x000000000000094d */ /* 0x000fea0003800000 */
[----:B------:R-:W0:Y:S01]  /*00c0*/  I2F.U32.RP R8, R0 ;  /* 0x0000000000087306 */ /* 0x000e220000209000 */
[C---:B------:R-:W-:Y:S01]  /*00d0*/  IADD3 R4, PT, PT, R0.reuse, R5, RZ ;  /* 0x0000000500047210 */ /* 0x040fe20007ffe0ff */
[----:B------:R-:W-:Y:S01]  /*00e0*/  IMAD.MOV R9, RZ, RZ, -R0 ;  /* 0x000000ffff097224 */ /* 0x000fe200078e0a00 */
[----:B------:R-:W-:Y:S01]  /*00f0*/  ISETP.NE.U32.AND P2, PT, R0, RZ, PT ;  /* 0x000000ff0000720c */ /* 0x000fe20003f45070 */
[----:B------:R-:W1:Y:S01]  /*0100*/  LDCU.64 UR6, c[0x0][0x358] ;  /* 0x00006b00ff0677ac */ /* 0x000e620008000a00 */
[C---:B------:R-:W-:Y:S01]  /*0110*/  ISETP.GE.AND P0, PT, R4.reuse, UR4, PT ;  /* 0x0000000404007c0c */ /* 0x040fe2000bf06270 */
[----:B------:R-:W-:Y:S01]  /*0120*/  BSSY.RECONVERGENT B0, `(.L_x_0) ;  /* 0x000002a000007945 */ /* 0x000fe20003800200 */
[----:B------:R-:W-:Y:S02]  /*0130*/  VIMNMX R7, PT, PT, R4, UR4, !PT ;  /* 0x0000000404077c48 */ /* 0x000fe4000ffe0100 */
[----:B------:R-:W-:-:S04]  /*0140*/  SEL R6, RZ, 0x1, P0 ;  /* 0x00000001ff067807 */ /* 0x000fc80000000000 */
[----:B------:R-:W-:Y:S01]  /*0150*/  IADD3 R7, PT, PT, R7, -R4, -R6 ;  /* 0x8000000407077210 */ /* 0x000fe20007ffe806 */
[----:B0-----:R-:W0:Y:S02]  /*0160*/  MUFU.RCP R8, R8 ;  /* 0x0000000800087308 */ /* 0x001e240000001000 */
[----:B0-----:R-:W-:-:S06]  /*0170*/  VIADD R2, R8, 0xffffffe ;  /* 0x0ffffffe08027836 */ /* 0x001fcc0000000000 */
[----:B------:R0:W2:Y:S02]  /*0180*/  F2I.FTZ.U32.TRUNC.NTZ R3, R2 ;  /* 0x0000000200037305 */ /* 0x0000a4000021f000 */
[----:B0-----:R-:W-:Y:S02]  /*0190*/  IMAD.MOV.U32 R2, RZ, RZ, RZ ;  /* 0x000000ffff027224 */ /* 0x001fe400078e00ff */
[----:B--2---:R-:W-:-:S04]  /*01a0*/  IMAD R9, R9, R3, RZ ;  /* 0x0000000309097224 */ /* 0x004fc800078e02ff */
[----:B------:R-:W-:-:S06]  /*01b0*/  IMAD.HI.U32 R8, R3, R9, R2 ;  /* 0x0000000903087227 */ /* 0x000fcc00078e0002 */
[----:B------:R-:W-:-:S05]  /*01c0*/  IMAD.HI.U32 R9, R8, R7, RZ ;  /* 0x0000000708097227 */ /* 0x000fca00078e00ff */
[----:B------:R-:W-:-:S05]  /*01d0*/  IADD3 R2, PT, PT, -R9, RZ, RZ ;  /* 0x000000ff09027210 */ /* 0x000fca0007ffe1ff */
[----:B------:R-:W-:Y:S02]  /*01e0*/  IMAD R7, R0, R2, R7 ;  /* 0x0000000200077224 */ /* 0x000fe400078e0207 */
[----:B------:R-:W0:Y:S03]  /*01f0*/  LDC.64 R2, c[0x0][0x380] ;  /* 0x0000e000ff027b82 */ /* 0x000e260000000a00 */
[----:B------:R-:W-:-:S13]  /*0200*/  ISETP.GE.U32.AND P0, PT, R7, R0, PT ;  /* 0x000000000700720c */ /* 0x000fda0003f06070 */
[----:B------:R-:W-:Y:S01]  /*0210*/  @P0 IMAD.IADD R7, R7, 0x1, -R0 ;  /* 0x0000000107070824 */ /* 0x000fe200078e0a00 */
[----:B------:R-:W-:-:S04]  /*0220*/  @P0 IADD3 R9, PT, PT, R9, 0x1, RZ ;  /* 0x0000000109090810 */ /* 0x000fc80007ffe0ff */
[----:B------:R-:W-:-:S13]  /*0230*/  ISETP.GE.U32.AND P1, PT, R7, R0, PT ;  /* 0x000000000700720c */ /* 0x000fda0003f26070 */
[----:B------:R-:W-:Y:S01]  /*0240*/  @P1 VIADD R9, R9, 0x1 ;  /* 0x0000000109091836 */ /* 0x000fe20000000000 */
[----:B------:R-:W-:-:S04]  /*0250*/  @!P2 LOP3.LUT R9, RZ, R0, RZ, 0x33, !PT ;  /* 0x00000000ff09a212 */ /* 0x000fc800078e33ff */
[----:B------:R-:W-:-:S04]  /*0260*/  IADD3 R6, PT, PT, R6, R9, RZ ;  /* 0x0000000906067210 */ /* 0x000fc80007ffe0ff */
[C---:B------:R-:W-:Y:S02]  /*0270*/  LOP3.LUT R4, R6.reuse, 0x3, RZ, 0xc0, !PT ;  /* 0x0000000306047812 */ /* 0x040fe400078ec0ff */
[----:B------:R-:W-:Y:S02]  /*0280*/  ISETP.GE.U32.AND P1, PT, R6, 0x3, PT ;  /* 0x000000030600780c */ /* 0x000fe40003f26070 */
[----:B------:R-:W-:-:S13]  /*0290*/  ISETP.NE.AND P0, PT, R4, 0x3, PT ;  /* 0x000000030400780c */ /* 0x000fda0003f05270 */
[----:B01----:R-:W-:Y:S05]  /*02a0*/  @!P0 BRA `(.L_x_1) ;  /* 0x0000000000448947 */ /* 0x003fea0003800000 */
[----:B------:R-:W0:Y:S01]  /*02b0*/  LDC.64 R14, c[0x0][0x380] ;  /* 0x0000e000ff0e7b82 */ /* 0x000e220000000a00 */
[----:B------:R-:W-:Y:S01]  /*02c0*/  VIADD R6, R6, 0x1 ;  /* 0x0000000106067836 */ /* 0x000fe20000000000 */
[----:B------:R-:W-:-:S04]  /*02d0*/  LOP3.LUT R4, RZ, R5, RZ, 0x33, !PT ;  /* 0x00000005ff047212 */ /* 0x000fc800078e33ff */
[----:B------:R-:W-:Y:S02]  /*02e0*/  LOP3.LUT R6, R6, 0x3, RZ, 0xc0, !PT ;  /* 0x0000000306067812 */ /* 0x000fe400078ec0ff */
[----:B------:R-:W-:-:S03]  /*02f0*/  IADD3 R17, PT, PT, R4, UR8, RZ ;  /* 0x0000000804117c10 */ /* 0x000fc6000fffe0ff */
[----:B------:R-:W-:-:S07]  /*0300*/  IMAD.MOV R4, RZ, RZ, -R6 ;  /* 0x000000ffff047224 */ /* 0x000fce00078e0a06 */
.L_x_2:
[----:B01----:R-:W-:-:S04]  /*0310*/  IMAD.WIDE R6, R17, 0x8, R14 ;  /* 0x0000000811067825 */ /* 0x003fc800078e020e */
[----:B------:R-:W-:Y:S01]  /*0320*/  IMAD.WIDE R8, R5, 0x8, R14 ;  /* 0x0000000805087825 */ /* 0x000fe200078e020e */
[----:B------:R-:W2:Y:S04]  /*0330*/  LDG.E.64 R12, desc[UR6][R6.64] ;  /* 0x00000006060c7981 */ /* 0x000ea8000c1e1b00 */
[----:B------:R-:W3:Y:S01]  /*0340*/  LDG.E.64 R10, desc[UR6][R8.64] ;  /* 0x00000006080a7981 */ /* 0x000ee2000c1e1b00 */
[----:B------:R-:W-:Y:S01]  /*0350*/  IADD3 R4, PT, PT, R4, 0x1, RZ ;  /* 0x0000000104047810 */ /* 0x000fe20007ffe0ff */
[C---:B------:R-:W-:Y:S01]  /*0360*/  IMAD.IADD R5, R0.reuse, 0x1, R5 ;  /* 0x0000000100057824 */ /* 0x040fe200078e0205 */
[----:B------:R-:W-:Y:S02]  /*0370*/  IADD3 R17, PT, PT, -R0, R17, RZ ;  /* 0x0000001100117210 */ /* 0x000fe40007ffe1ff */
[----:B------:R-:W-:Y:S01]  /*0380*/  ISETP.NE.AND P0, PT, R4, RZ, PT ;  /* 0x000000ff0400720c */ /* 0x000fe20003f05270 */
[----:B--2---:R1:W-:Y:S04]  /*0390*/  STG.E.64 desc[UR6][R8.64], R12 ;  /* 0x0000000c08007986 */ /* 0x0043e8000c101b06 */
[----:B---3--:R1:W-:Y:S08]  /*03a0*/  STG.E.64 desc[UR6][R6.64], R10 ;  /* 0x0000000a06007986 */ /* 0x0083f0000c101b06 */
[----:B------:R-:W-:Y:S05]  /*03b0*/  @P0 BRA `(.L_x_2) ;  /* 0xfffffffc00d40947 */ /* 0x000fea000383ffff */
.L_x_1:
[----:B------:R-:W-:Y:S05]  /*03c0*/  BSYNC.RECONVERGENT B0 ;  /* 0x0000000000007941 */ /* 0x000fea0003800200 */
.L_x_0:
[----:B------:R-:W-:Y:S05]  /*03d0*/  @!P1 EXIT ;  /* 0x000000000000994d */ /* 0x000fea0003800000 */
.L_x_3:
[----:B------:R-:W-:Y:S01]  /*03e0*/  LOP3.LUT R4, RZ, R5, RZ, 0x33, !PT ;  /* 0x00000005ff047212 */ /* 0x000fe200078e33ff */
[----:B0-----:R-:W-:-:S04]  /*03f0*/  IMAD.WIDE R22, R5, 0x8, R2 ;  /* 0x0000000805167825 */ /* 0x001fc800078e0202 */
[----:B------:R-:W-:Y:S01]  /*0400*/  VIADD R15, R4, UR8 ;  /* 0x00000008040f7c36 */ /* 0x000fe20008000000 */
[----:B-1----:R-:W2:Y:S03]  /*0410*/  LDG.E.64 R12, desc[UR6][R22.64] ;  /* 0x00000006160c7981 */ /* 0x002ea6000c1e1b00 */
[----:B------:R-:W-:-:S05]  /*0420*/  IMAD.WIDE R14, R15, 0x8, R2 ;  /* 0x000000080f0e7825 */ /* 0x000fca00078e0202 */
[----:B------:R-:W3:Y:S01]  /*0430*/  LDG.E.64 R16, desc[UR6][R14.64] ;  /* 0x000000060e107981 */ /* 0x000ee2000c1e1b00 */
[----:B------:R-:W-:-:S04]  /*0440*/  IADD3 R25, PT, PT, R0, R5, RZ ;  /* 0x0000000500197210 */ /* 0x000fc80007ffe0ff */
[----:B------:R-:W-:-:S05]  /*0450*/  LOP3.LUT R4, RZ, R25, RZ, 0x33, !PT ;  /* 0x00000019ff047212 */ /* 0x000fca00078e33ff */
[----:B------:R-:W-:Y:S02]  /*0460*/  VIADD R7, R4, UR8 ;  /* 0x0000000804077c36 */ /* 0x000fe40008000000 */
[----:B------:R-:W-:-:S04]  /*0470*/  IMAD.WIDE R4, R0, 0x8, R22 ;  /* 0x0000000800047825 */ /* 0x000fc800078e0216 */
[----:B------:R-:W-:Y:S01]  /*0480*/  IMAD.WIDE R6, R7, 0x8, R2 ;  /* 0x0000000807067825 */ /* 0x000fe200078e0202 */
[----:B---3--:R0:W-:Y:S04]  /*0490*/  STG.E.64 desc[UR6][R22.64], R16 ;  /* 0x0000001016007986 */ /* 0x0081e8000c101b06 */
[----:B--2---:R1:W-:Y:S04]  /*04a0*/  STG.E.64 desc[UR6][R14.64], R12 ;  /* 0x0000000c0e007986 */ /* 0x0043e8000c101b06 */
[----:B------:R-:W2:Y:S04]  /*04b0*/  LDG.E.64 R20, desc[UR6][R6.64] ;  /* 0x0000000606147981 */ /* 0x000ea8000c1e1b00 */
[----:B------:R-:W3:Y:S01]  /*04c0*/  LDG.E.64 R18, desc[UR6][R4.64] ;  /* 0x0000000604127981 */ /* 0x000ee2000c1e1b00 */
[----:B------:R-:W-:-:S04]  /*04d0*/  IADD3 R25, PT, PT, R0, R25, RZ ;  /* 0x0000001900197210 */ /* 0x000fc80007ffe0ff */
[----:B------:R-:W-:-:S05]  /*04e0*/  LOP3.LUT R8, RZ, R25, RZ, 0x33, !PT ;  /* 0x00000019ff087212 */ /* 0x000fca00078e33ff */
[----:B------:R-:W-:Y:S02]  /*04f0*/  VIADD R11, R8, UR8 ;  /* 0x00000008080b7c36 */ /* 0x000fe40008000000 */
[----:B------:R-:W-:-:S04]  /*0500*/  IMAD.WIDE R8, R0, 0x8, R4 ;  /* 0x0000000800087825 */ /* 0x000fc800078e0204 */
[----:B------:R-:W-:Y:S01]  /*0510*/  IMAD.WIDE R10, R11, 0x8, R2 ;  /* 0x000000080b0a7825 */ /* 0x000fe200078e0202 */
[----:B--2---:R2:W-:Y:S04]  /*0520*/  STG.E.64 desc[UR6][R4.64], R20 ;  /* 0x0000001404007986 */ /* 0x0045e8000c101b06 */
[----:B---3--:R3:W-:Y:S04]  /*0530*/  STG.E.64 desc[UR6][R6.64], R18 ;  /* 0x0000001206007986 */ /* 0x0087e8000c101b06 */
[----:B0-----:R-:W4:Y:S04]  /*0540*/  LDG.E.64 R16, desc[UR6][R10.64] ;  /* 0x000000060a107981 */ /* 0x001f28000c1e1b00 */
[----:B-1----:R-:W5:Y:S01]  /*0550*/  LDG.E.64 R12, desc[UR6][R8.64] ;  /* 0x00000006080c7981 */ /* 0x002f62000c1e1b00 */
[----:B------:R-:W-:-:S04]  /*0560*/  IADD3 R25, PT, PT, R0, R25, RZ ;  /* 0x0000001900197210 */ /* 0x000fc80007ffe0ff */
[----:B------:R-:W-:-:S05]  /*0570*/  LOP3.LUT R14, RZ, R25, RZ, 0x33, !PT ;  /* 0x00000019ff0e7212 */ /* 0x000fca00078e33ff */
[----:B------:R-:W-:Y:S02]  /*0580*/  VIADD R23, R14, UR8 ;  /* 0x000000080e177c36 */ /* 0x000fe40008000000 */
[----:B------:R-:W-:-:S04]  /*0590*/  IMAD.WIDE R14, R0, 0x8, R8 ;  /* 0x00000008000e7825 */ /* 0x000fc800078e0208 */
[----:B------:R-:W-:Y:S01]  /*05a0*/  IMAD.WIDE R22, R23, 0x8, R2 ;  /* 0x0000000817167825 */ /* 0x000fe200078e0202 */
[----:B----4-:R0:W-:Y:S04]  /*05b0*/  STG.E.64 desc[UR6][R8.64], R16 ;  /* 0x0000001008007986 */ /* 0x0101e8000c101b06 */
[----:B-----5:R0:W-:Y:S04]  /*05c0*/  STG.E.64 desc[UR6][R10.64], R12 ;  /* 0x0000000c0a007986 */ /* 0x0201e8000c101b06 */
[----:B--2---:R-:W2:Y:S04]  /*05d0*/  LDG.E.64 R20, desc[UR6][R22.64] ;  /* 0x0000000616147981 */ /* 0x004ea8000c1e1b00 */
[----:B---3--:R-:W3:Y:S01]  /*05e0*/  LDG.E.64 R6, desc[UR6][R14.64] ;  /* 0x000000060e067981 */ /* 0x008ee2000c1e1b00 */
[----:B------:R-:W-:-:S04]  /*05f0*/  IADD3 R5, PT, PT, R0, R25, RZ ;  /* 0x0000001900057210 */ /* 0x000fc80007ffe0ff */
[----:B------:R-:W-:Y:S01]  /*0600*/  ISETP.GE.AND P0, PT, R5, UR4, PT ;  /* 0x0000000405007c0c */ /* 0x000fe2000bf06270 */
[----:B--2---:R0:W-:Y:S04]  /*0610*/  STG.E.64 desc[UR6][R14.64], R20 ;  /* 0x000000140e007986 */ /* 0x0041e8000c101b06 */
[----:B---3--:R0:W-:Y:S08]  /*0620*/  STG.E.64 desc[UR6][R22.64], R6 ;  /* 0x0000000616007986 */ /* 0x0081f0000c101b06 */
[----:B------:R-:W-:Y:S05]  /*0630*/  @!P0 BRA `(.L_x_3) ;  /* 0xfffffffc00688947 */ /* 0x000fea000383ffff */
[----:B------:R-:W-:Y:S05]  /*0640*/  EXIT ;  /* 0x000000000000794d */ /* 0x000fea0003800000 */
.L_x_4:
[----:B------:R-:W-:-:S00]  /*0650*/  BRA `(.L_x_4) ;  /* 0xfffffffc00fc7947 */ /* 0x000fc0000383ffff */
[----:B------:R-:W-:-:S00]  /*0660*/  NOP ;  /* 0x0000000000007918 */ /* 0x000fc00000000000 */
        /* <DEDUP_REMOVED lines=9> */
.L_x_5:


//--------------------- .nv.shared.reserved.0     --------------------------
	.section	.nv.shared.reserved.0,"aw",@nobits
	.weak		__nv_reservedSMEM_offset_0_alias
	.size		__nv_reservedSMEM_offset_0_alias, 0, 64
	.other		__nv_reservedSMEM_offset_0_alias,@"STO_CUDA_RESERVED_SHARED STV_DEFAULT"
__nv_reservedSMEM_offset_0_alias:
	.zero		0
	.zero		64


//--------------------- .nv.constant0._Z6kernelPdi --------------------------
	.section	.nv.constant0._Z6kernelPdi,"a",@progbits
	.sectionflags	@""
	.align	4
.nv.constant0._Z6kernelPdi:
	.zero		908


//--------------------- SYMBOLS --------------------------

	.type		.nv.reservedSmem.offset0,@object
	.size		.nv.reservedSmem.offset0,0x4
